	.headerflags	@"EF_CUDA_TEXMODE_UNIFIED EF_CUDA_64BIT_ADDRESS EF_CUDA_SM86 EF_CUDA_VIRTUAL_SM(EF_CUDA_SM86)"
	.elftype	@"ET_EXEC"


//--------------------- .nv.info                  --------------------------
	.section	.nv.info,"",@"SHT_CUDA_INFO"
	.align	4


	//----- nvinfo : EIATTR_REGCOUNT
	.align		4
        /*0000*/ 	.byte	0x04, 0x2f
        /*0002*/ 	.short	(.L_1 - .L_0)
	.align		4
.L_0:
        /*0004*/ 	.word	index@(triton_mm)
        /*0008*/ 	.word	0x00000048


	//----- nvinfo : EIATTR_MAX_STACK_SIZE
	.align		4
.L_1:
        /*000c*/ 	.byte	0x04, 0x23
        /*000e*/ 	.short	(.L_3 - .L_2)
	.align		4
.L_2:
        /*0010*/ 	.word	index@(triton_mm)
        /*0014*/ 	.word	0x00000000


	//----- nvinfo : EIATTR_MIN_STACK_SIZE
	.align		4
.L_3:
        /*0018*/ 	.byte	0x04, 0x12
        /*001a*/ 	.short	(.L_5 - .L_4)
	.align		4
.L_4:
        /*001c*/ 	.word	index@(triton_mm)
        /*0020*/ 	.word	0x00000000


	//----- nvinfo : EIATTR_FRAME_SIZE
	.align		4
.L_5:
        /*0024*/ 	.byte	0x04, 0x11
        /*0026*/ 	.short	(.L_7 - .L_6)
	.align		4
.L_6:
        /*0028*/ 	.word	index@(triton_mm)
        /*002c*/ 	.word	0x00000000
.L_7:


//--------------------- .nv.info.triton_mm        --------------------------
	.section	.nv.info.triton_mm,"",@"SHT_CUDA_INFO"
	.align	4


	//----- nvinfo : EIATTR_CUDA_API_VERSION
	.align		4
        /*0000*/ 	.byte	0x04, 0x37
        /*0002*/ 	.short	(.L_9 - .L_8)
.L_8:
        /*0004*/ 	.word	0x0000007b


	//----- nvinfo : EIATTR_SW2861232_WAR
	.align		4
.L_9:
        /*0008*/ 	.byte	0x01, 0x35
	.zero		2


	//----- nvinfo : EIATTR_PARAM_CBANK
	.align		4
        /*000c*/ 	.byte	0x04, 0x0a
        /*000e*/ 	.short	(.L_11 - .L_10)
	.align		4
.L_10:
        /*0010*/ 	.word	index@(.nv.constant0.triton_mm)
        /*0014*/ 	.short	0x0160
        /*0016*/ 	.short	0x001c


	//----- nvinfo : EIATTR_CBANK_PARAM_SIZE
	.align		4
.L_11:
        /*0018*/ 	.byte	0x03, 0x19
        /*001a*/ 	.short	0x001c


	//----- nvinfo : EIATTR_KPARAM_INFO
	.align		4
        /*001c*/ 	.byte	0x04, 0x17
        /*001e*/ 	.short	(.L_13 - .L_12)
.L_12:
        /*0020*/ 	.word	0x00000000
        /*0024*/ 	.short	0x0003
        /*0026*/ 	.short	0x0018
        /*0028*/ 	.byte	0x00, 0xf0, 0x11, 0x00


	//----- nvinfo : EIATTR_KPARAM_INFO
	.align		4
.L_13:
        /*002c*/ 	.byte	0x04, 0x17
        /*002e*/ 	.short	(.L_15 - .L_14)
.L_14:
        /*0030*/ 	.word	0x00000000
        /*0034*/ 	.short	0x0002
        /*0036*/ 	.short	0x0010
        /*0038*/ 	.byte	0x00, 0xf0, 0x21, 0x00


	//----- nvinfo : EIATTR_KPARAM_INFO
	.align		4
.L_15:
        /*003c*/ 	.byte	0x04, 0x17
        /*003e*/ 	.short	(.L_17 - .L_16)
.L_16:
        /*0040*/ 	.word	0x00000000
        /*0044*/ 	.short	0x0001
        /*0046*/ 	.short	0x0008
        /*0048*/ 	.byte	0x00, 0xf0, 0x21, 0x00


	//----- nvinfo : EIATTR_KPARAM_INFO
	.align		4
.L_17:
        /*004c*/ 	.byte	0x04, 0x17
        /*004e*/ 	.short	(.L_19 - .L_18)
.L_18:
        /*0050*/ 	.word	0x00000000
        /*0054*/ 	.short	0x0000
        /*0056*/ 	.short	0x0000
        /*0058*/ 	.byte	0x00, 0xf0, 0x21, 0x00


	//----- nvinfo : EIATTR_MAXREG_COUNT
	.align		4
.L_19:
        /*005c*/ 	.byte	0x03, 0x1b
        /*005e*/ 	.short	0x00ff


	//----- nvinfo : EIATTR_EXIT_INSTR_OFFSETS
	.align		4
        /*0060*/ 	.byte	0x04, 0x1c
        /*0062*/ 	.short	(.L_21 - .L_20)


	//   ....[0]....
.L_20:
        /*0064*/ 	.word	0x00000030


	//   ....[1]....
        /*0068*/ 	.word	0x00001ee0


	//   ....[2]....
        /*006c*/ 	.word	0x00001f30


	//----- nvinfo : EIATTR_MAX_THREADS
	.align		4
.L_21:
        /*0070*/ 	.byte	0x04, 0x05
        /*0072*/ 	.short	(.L_23 - .L_22)
.L_22:
        /*0074*/ 	.word	0x00000040
        /*0078*/ 	.word	0x00000001
        /*007c*/ 	.word	0x00000001
.L_23:


//--------------------- .nv.rel.action            --------------------------
	.section	.nv.rel.action,"",@"SHT_CUDA_RELOCINFO"
	.align	8
	.sectionentsize	8
        /*0000*/ 	.byte	0x73, 0x00, 0x00, 0x00, 0x00, 0x00, 0x00, 0x00, 0x00, 0x00, 0x00, 0x11, 0x25, 0x00, 0x05, 0x36


//--------------------- .nv.constant0.triton_mm   --------------------------
	.section	.nv.constant0.triton_mm,"a",@progbits
	.align	4
.nv.constant0.triton_mm:
	.zero		380


//--------------------- .text.triton_mm           --------------------------
	.section	.text.triton_mm,"ax",@progbits
	.sectionflags	@"SHF_BARRIERS=1"
	.sectioninfo	@"SHI_REGISTERS=72"
	.align	128
        .global         triton_mm
        .type           triton_mm,@function
        .size           triton_mm,(.L_x_3 - triton_mm)
        .other          triton_mm,@"STO_CUDA_ENTRY STV_DEFAULT"
triton_mm:
.text.triton_mm:
[----:B------:R-:W-:-:S02]  /*0000*/  MOV R1, c[0x0][0x28] ;  /* 0x00000a0000017a02 */ /* 0x000fc40000000f00 */
[----:B------:R-:W-:-:S04]  /*0010*/  MOV R0, c[0x0][0x178] ;  /* 0x00005e0000007a02 */ /* 0x000fc80000000f00 */
[----:B------:R-:W-:-:S13]  /*0020*/  LOP3.LUT P0, RZ, R0, 0xffffff, RZ, 0xc0, !PT ;  /* 0x00ffffff00ff7812 */ /* 0x000fda000780c0ff */
[----:B------:R-:W-:Y:S05]  /*0030*/  @!P0 EXIT ;  /* 0x000000000000894d */ /* 0x000fea0003800000 */
[----:B------:R-:W0:Y:S01]  /*0040*/  S2R R9, SR_CTAID.X ;  /* 0x0000000000097919 */ /* 0x000e220000002500 */
[----:B------:R-:W-:Y:S01]  /*0050*/  IADD3 R0, R0, 0x1f, RZ ;  /* 0x0000001f00007810 */ /* 0x000fe20007ffe0ff */
[----:B------:R-:W-:Y:S01]  /*0060*/  CS2R R16, SRZ ;  /* 0x0000000000107805 */ /* 0x000fe2000001ff00 */
[----:B------:R-:W-:Y:S01]  /*0070*/  CS2R R18, SRZ ;  /* 0x0000000000127805 */ /* 0x000fe2000001ff00 */
[----:B------:R-:W-:Y:S01]  /*0080*/  CS2R R20, SRZ ;  /* 0x0000000000147805 */ /* 0x000fe2000001ff00 */
[----:B------:R-:W-:Y:S01]  /*0090*/  SHF.R.S32.HI R3, RZ, 0x1f, R0 ;  /* 0x0000001fff037819 */ /* 0x000fe20000011400 */
[----:B------:R-:W-:Y:S01]  /*00a0*/  CS2R R22, SRZ ;  /* 0x0000000000167805 */ /* 0x000fe2000001ff00 */
[----:B------:R-:W-:Y:S01]  /*00b0*/  CS2R R24, SRZ ;  /* 0x0000000000187805 */ /* 0x000fe2000001ff00 */
[----:B------:R-:W-:Y:S01]  /*00c0*/  CS2R R26, SRZ ;  /* 0x00000000001a7805 */ /* 0x000fe2000001ff00 */
[----:B------:R-:W-:Y:S01]  /*00d0*/  LEA.HI R3, R3, R0, RZ, 0x5 ;  /* 0x0000000003037211 */ /* 0x000fe200078f28ff */
[----:B------:R-:W-:Y:S01]  /*00e0*/  ULDC.64 UR4, c[0x0][0x118] ;  /* 0x0000460000047ab9 */ /* 0x000fe20000000a00 */
[----:B0-----:R-:W-:-:S02]  /*00f0*/  SHF.R.S32.HI R2, RZ, 0x1f, R9 ;  /* 0x0000001fff027819 */ /* 0x001fc40000011409 */
[----:B------:R-:W-:Y:S02]  /*0100*/  ISETP.GE.AND P1, PT, R9, RZ, PT ;  /* 0x000000ff0900720c */ /* 0x000fe40003f26270 */
[----:B------:R-:W-:-:S04]  /*0110*/  LEA.HI R5, R2, R9, RZ, 0x6 ;  /* 0x0000000902057211 */ /* 0x000fc800078f30ff */
[----:B------:R-:W-:Y:S02]  /*0120*/  SHF.R.S32.HI R2, RZ, 0x6, R5 ;  /* 0x00000006ff027819 */ /* 0x000fe40000011405 */
[----:B------:R-:W-:Y:S02]  /*0130*/  LOP3.LUT R5, R5, 0xffffffc0, RZ, 0xc0, !PT ;  /* 0xffffffc005057812 */ /* 0x000fe400078ec0ff */
[----:B------:R-:W-:-:S04]  /*0140*/  SHF.L.U32 R0, R2, 0x3, RZ ;  /* 0x0000000302007819 */ /* 0x000fc800000006ff */
[----:B------:R-:W-:-:S04]  /*0150*/  LEA.HI.SX32 R3, R3, -R0, 0x1b ;  /* 0x8000000003037211 */ /* 0x000fc800078fdaff */
[----:B------:R-:W-:-:S04]  /*0160*/  IMNMX R8, R3, 0x8, PT ;  /* 0x0000000803087817 */ /* 0x000fc80003800200 */
[-C--:B------:R-:W-:Y:S02]  /*0170*/  IABS R13, R8.reuse ;  /* 0x00000008000d7213 */ /* 0x080fe40000000000 */
[----:B------:R-:W-:Y:S02]  /*0180*/  IABS R10, R8 ;  /* 0x00000008000a7213 */ /* 0x000fe40000000000 */
[----:B------:R-:W0:Y:S02]  /*0190*/  I2F.RP R4, R13 ;  /* 0x0000000d00047306 */ /* 0x000e240000209400 */
[----:B------:R-:W-:-:S06]  /*01a0*/  IADD3 R11, RZ, -R10, RZ ;  /* 0x8000000aff0b7210 */ /* 0x000fcc0007ffe0ff */
[----:B0-----:R-:W0:Y:S02]  /*01b0*/  MUFU.RCP R4, R4 ;  /* 0x0000000400047308 */ /* 0x001e240000001000 */
[----:B0-----:R-:W-:-:S06]  /*01c0*/  IADD3 R2, R4, 0xffffffe, RZ ;  /* 0x0ffffffe04027810 */ /* 0x001fcc0007ffe0ff */
[----:B------:R0:W1:Y:S02]  /*01d0*/  F2I.FTZ.U32.TRUNC.NTZ R3, R2 ;  /* 0x0000000200037305 */ /* 0x000064000021f000 */
[----:B0-----:R-:W-:Y:S02]  /*01e0*/  MOV R2, RZ ;  /* 0x000000ff00027202 */ /* 0x001fe40000000f00 */
[----:B-1----:R-:W-:-:S05]  /*01f0*/  IADD3 R6, RZ, -R3, RZ ;  /* 0x80000003ff067210 */ /* 0x002fca0007ffe0ff */
[----:B------:R-:W-:Y:S01]  /*0200*/  IMAD R7, R6, R13, RZ ;  /* 0x0000000d06077224 */ /* 0x000fe200078e02ff */
[-C--:B------:R-:W-:Y:S02]  /*0210*/  IABS R6, R9.reuse ;  /* 0x0000000900067213 */ /* 0x080fe40000000000 */
[----:B------:R-:W-:Y:S01]  /*0220*/  IADD3 R9, -R5, R9, RZ ;  /* 0x0000000905097210 */ /* 0x000fe20007ffe1ff */
[----:B------:R-:W-:Y:S01]  /*0230*/  IMAD.HI.U32 R3, R3, R7, R2 ;  /* 0x0000000703037227 */ /* 0x000fe200078e0002 */
[----:B------:R-:W-:Y:S02]  /*0240*/  IABS R2, c[0x0][0x178] ;  /* 0x00005e0000027a13 */ /* 0x000fe40000000000 */
[----:B------:R-:W-:Y:S02]  /*0250*/  IABS R12, R9 ;  /* 0x00000009000c7213 */ /* 0x000fe40000000000 */
[----:B------:R-:W0:Y:S01]  /*0260*/  I2F.RP R10, R2 ;  /* 0x00000002000a7306 */ /* 0x000e220000209400 */
[----:B------:R-:W-:Y:S01]  /*0270*/  IMAD.HI.U32 R4, R3, R6, RZ ;  /* 0x0000000603047227 */ /* 0x000fe200078e00ff */
[----:B------:R-:W-:-:S03]  /*0280*/  LOP3.LUT R5, RZ, R8, RZ, 0x33, !PT ;  /* 0x00000008ff057212 */ /* 0x000fc600078e33ff */
[----:B------:R-:W-:Y:S02]  /*0290*/  IMAD R6, R4, R11, R6 ;  /* 0x0000000b04067224 */ /* 0x000fe400078e0206 */
[----:B------:R-:W1:Y:S03]  /*02a0*/  S2R R4, SR_TID.X ;  /* 0x0000000000047919 */ /* 0x000e660000002100 */
[----:B------:R-:W-:Y:S01]  /*02b0*/  ISETP.GT.U32.AND P0, PT, R13, R6, PT ;  /* 0x000000060d00720c */ /* 0x000fe20003f04070 */
[----:B0-----:R-:W0:-:S12]  /*02c0*/  MUFU.RCP R10, R10 ;  /* 0x0000000a000a7308 */ /* 0x001e180000001000 */
[----:B------:R-:W-:-:S04]  /*02d0*/  @!P0 IADD3 R6, R6, -R13, RZ ;  /* 0x8000000d06068210 */ /* 0x000fc80007ffe0ff */
[----:B------:R-:W-:Y:S02]  /*02e0*/  ISETP.GT.U32.AND P0, PT, R13, R6, PT ;  /* 0x000000060d00720c */ /* 0x000fe40003f04070 */
[----:B-1----:R-:W-:Y:S02]  /*02f0*/  SHF.R.U32.HI R63, RZ, 0x2, R4 ;  /* 0x00000002ff3f7819 */ /* 0x002fe40000011604 */
[----:B0-----:R-:W-:Y:S01]  /*0300*/  IADD3 R7, R10, 0xffffffe, RZ ;  /* 0x0ffffffe0a077810 */ /* 0x001fe20007ffe0ff */
[----:B------:R-:W-:Y:S01]  /*0310*/  IMAD.HI.U32 R10, R3, R12, RZ ;  /* 0x0000000c030a7227 */ /* 0x000fe200078e00ff */
[----:B------:R-:W-:Y:S02]  /*0320*/  SGXT.U32 R63, R63, 0x4 ;  /* 0x000000043f3f781a */ /* 0x000fe40000000000 */
[----:B------:R-:W-:Y:S01]  /*0330*/  SHF.L.U32 R61, R4, 0x5, RZ ;  /* 0x00000005043d7819 */ /* 0x000fe200000006ff */
[----:B------:R-:W-:Y:S01]  /*0340*/  IMAD R11, R10, R11, R12 ;  /* 0x0000000b0a0b7224 */ /* 0x000fe200078e020c */
[----:B------:R-:W0:Y:S03]  /*0350*/  F2I.FTZ.U32.TRUNC.NTZ R7, R7 ;  /* 0x0000000700077305 */ /* 0x000e26000021f000 */
[----:B------:R-:W-:-:S02]  /*0360*/  @!P0 IADD3 R6, R6, -R13, RZ ;  /* 0x8000000d06068210 */ /* 0x000fc40007ffe0ff */
[----:B------:R-:W-:Y:S02]  /*0370*/  ISETP.NE.AND P0, PT, R8, RZ, PT ;  /* 0x000000ff0800720c */ /* 0x000fe40003f05270 */
[----:B------:R-:W-:Y:S02]  /*0380*/  @!P1 IADD3 R6, -R6, RZ, RZ ;  /* 0x000000ff06069210 */ /* 0x000fe40007ffe1ff */
[----:B------:R-:W-:Y:S02]  /*0390*/  ISETP.GT.U32.AND P3, PT, R13, R11, PT ;  /* 0x0000000b0d00720c */ /* 0x000fe40003f64070 */
[----:B------:R-:W-:Y:S02]  /*03a0*/  SEL R3, R5, R6, !P0 ;  /* 0x0000000605037207 */ /* 0x000fe40004000000 */
[----:B------:R-:W-:Y:S02]  /*03b0*/  MOV R6, RZ ;  /* 0x000000ff00067202 */ /* 0x000fe40000000f00 */
[----:B------:R-:W-:-:S02]  /*03c0*/  IADD3 R3, R0, R3, RZ ;  /* 0x0000000300037210 */ /* 0x000fc40007ffe0ff */
[----:B------:R-:W-:Y:S02]  /*03d0*/  LOP3.LUT R8, R9, R8, RZ, 0x3c, !PT ;  /* 0x0000000809087212 */ /* 0x000fe400078e3cff */
[----:B------:R-:W-:Y:S02]  /*03e0*/  SHF.L.U32 R3, R3, 0x5, RZ ;  /* 0x0000000503037819 */ /* 0x000fe400000006ff */
[----:B0-----:R-:W-:Y:S02]  /*03f0*/  IADD3 R15, RZ, -R7, RZ ;  /* 0x80000007ff0f7210 */ /* 0x001fe40007ffe0ff */
[C---:B------:R-:W-:Y:S02]  /*0400*/  LOP3.LUT R12, R3.reuse, R63, RZ, 0xfc, !PT ;  /* 0x0000003f030c7212 */ /* 0x040fe400078efcff */
[----:B------:R-:W-:Y:S01]  /*0410*/  LOP3.LUT R14, R3, 0x10, R63, 0xfe, !PT ;  /* 0x00000010030e7812 */ /* 0x000fe200078efe3f */
[----:B------:R-:W-:Y:S01]  /*0420*/  IMAD R15, R15, R2, RZ ;  /* 0x000000020f0f7224 */ /* 0x000fe200078e02ff */
[----:B------:R-:W-:-:S02]  /*0430*/  IABS R0, R12 ;  /* 0x0000000c00007213 */ /* 0x000fc40000000000 */
[----:B------:R-:W-:Y:S01]  /*0440*/  @!P3 IADD3 R11, R11, -R13, RZ ;  /* 0x8000000d0b0bb210 */ /* 0x000fe20007ffe0ff */
[----:B------:R-:W-:Y:S01]  /*0450*/  IMAD.HI.U32 R6, R7, R15, R6 ;  /* 0x0000000f07067227 */ /* 0x000fe200078e0006 */
[----:B------:R-:W-:Y:S02]  /*0460*/  MOV R7, R0 ;  /* 0x0000000000077202 */ /* 0x000fe40000000f00 */
[----:B------:R-:W-:Y:S02]  /*0470*/  IABS R15, R14 ;  /* 0x0000000e000f7213 */ /* 0x000fe40000000000 */
[----:B------:R-:W-:Y:S01]  /*0480*/  ISETP.GE.U32.AND P2, PT, R11, R13, PT ;  /* 0x0000000d0b00720c */ /* 0x000fe20003f46070 */
[----:B------:R-:W-:Y:S01]  /*0490*/  IMAD.HI.U32 R0, R6, R7, RZ ;  /* 0x0000000706007227 */ /* 0x000fe200078e00ff */
[----:B------:R-:W-:Y:S02]  /*04a0*/  @!P3 IADD3 R10, R10, 0x1, RZ ;  /* 0x000000010a0ab810 */ /* 0x000fe40007ffe0ff */
[----:B------:R-:W-:Y:S01]  /*04b0*/  ISETP.GE.AND P1, PT, R8, RZ, PT ;  /* 0x000000ff0800720c */ /* 0x000fe20003f26270 */
[----:B------:R-:W-:Y:S01]  /*04c0*/  IMAD.HI.U32 R6, R6, R15, RZ ;  /* 0x0000000f06067227 */ /* 0x000fe200078e00ff */
[----:B------:R-:W-:-:S02]  /*04d0*/  IADD3 R0, -R0, RZ, RZ ;  /* 0x000000ff00007210 */ /* 0x000fc40007ffe1ff */
[----:B------:R-:W-:Y:S02]  /*04e0*/  LOP3.LUT R62, R63, 0x10, RZ, 0xfc, !PT ;  /* 0x000000103f3e7812 */ /* 0x000fe400078efcff */
[----:B------:R-:W-:Y:S01]  /*04f0*/  IADD3 R6, -R6, RZ, RZ ;  /* 0x000000ff06067210 */ /* 0x000fe20007ffe1ff */
[----:B------:R-:W-:Y:S01]  /*0500*/  IMAD R7, R2, R0, R7 ;  /* 0x0000000002077224 */ /* 0x000fe200078e0207 */
[----:B------:R-:W-:Y:S02]  /*0510*/  SHF.L.U32 R0, R4, 0x2, RZ ;  /* 0x0000000204007819 */ /* 0x000fe400000006ff */
[----:B------:R-:W-:Y:S01]  /*0520*/  @P2 IADD3 R10, R10, 0x1, RZ ;  /* 0x000000010a0a2810 */ /* 0x000fe20007ffe0ff */
[C---:B------:R-:W-:Y:S01]  /*0530*/  IMAD R9, R2.reuse, R6, R15 ;  /* 0x0000000602097224 */ /* 0x040fe200078e020f */
[----:B------:R-:W-:Y:S02]  /*0540*/  ISETP.GT.U32.AND P2, PT, R2, R7, PT ;  /* 0x000000070200720c */ /* 0x000fe40003f44070 */
[----:B------:R-:W-:-:S02]  /*0550*/  @!P1 IADD3 R10, -R10, RZ, RZ ;  /* 0x000000ff0a0a9210 */ /* 0x000fc40007ffe1ff */
[----:B------:R-:W-:Y:S02]  /*0560*/  ISETP.GT.U32.AND P3, PT, R2, R9, PT ;  /* 0x000000090200720c */ /* 0x000fe40003f64070 */
[----:B------:R-:W-:Y:S02]  /*0570*/  SEL R10, R5, R10, !P0 ;  /* 0x0000000a050a7207 */ /* 0x000fe40004000000 */
[----:B------:R-:W-:Y:S02]  /*0580*/  LOP3.LUT R5, R0, 0xc, RZ, 0xc0, !PT ;  /* 0x0000000c00057812 */ /* 0x000fe400078ec0ff */
[----:B------:R-:W-:Y:S02]  /*0590*/  ISETP.GE.AND P0, PT, R12, RZ, PT ;  /* 0x000000ff0c00720c */ /* 0x000fe40003f06270 */
[----:B------:R-:W-:Y:S02]  /*05a0*/  SHF.R.S32.HI R6, RZ, 0x1a, R10 ;  /* 0x0000001aff067819 */ /* 0x000fe4000001140a */
[----:B------:R-:W-:-:S02]  /*05b0*/  @!P2 IADD3 R7, R7, -R2, RZ ;  /* 0x800000020707a210 */ /* 0x000fc40007ffe0ff */
[----:B------:R-:W-:Y:S02]  /*05c0*/  SHF.L.U32 R0, R10, 0x5, RZ ;  /* 0x000000050a007819 */ /* 0x000fe400000006ff */
[----:B------:R-:W-:Y:S02]  /*05d0*/  @!P3 IADD3 R9, R9, -R2, RZ ;  /* 0x800000020909b210 */ /* 0x000fe40007ffe0ff */
[C---:B------:R-:W-:Y:S02]  /*05e0*/  ISETP.GT.U32.AND P1, PT, R2.reuse, R7, PT ;  /* 0x000000070200720c */ /* 0x040fe40003f24070 */
[----:B------:R-:W-:Y:S02]  /*05f0*/  ISETP.GT.U32.AND P2, PT, R2, R9, PT ;  /* 0x000000090200720c */ /* 0x000fe40003f44070 */
[----:B------:R-:W-:Y:S02]  /*0600*/  ISETP.GE.AND P3, PT, R14, RZ, PT ;  /* 0x000000ff0e00720c */ /* 0x000fe40003f66270 */
[----:B------:R-:W-:Y:S01]  /*0610*/  SGXT R6, R6, 0x1 ;  /* 0x000000010606781a */ /* 0x000fe20000000200 */
[----:B------:R-:W-:Y:S01]  /*0620*/  CS2R R14, SRZ ;  /* 0x00000000000e7805 */ /* 0x000fe2000001ff00 */
[----:B------:R-:W-:-:S02]  /*0630*/  LOP3.LUT R11, R0, R63, RZ, 0xfc, !PT ;  /* 0x0000003f000b7212 */ /* 0x000fc400078efcff */
[----:B------:R-:W-:Y:S02]  /*0640*/  LOP3.LUT R13, R0, 0x10, R63, 0xfe, !PT ;  /* 0x00000010000d7812 */ /* 0x000fe400078efe3f */
[C---:B------:R-:W-:Y:S02]  /*0650*/  LEA.HI R8, R6.reuse, R11, RZ, 0x8 ;  /* 0x0000000b06087211 */ /* 0x040fe400078f40ff */
[----:B------:R-:W-:Y:S02]  /*0660*/  LEA.HI R6, R6, R13, RZ, 0x8 ;  /* 0x0000000d06067211 */ /* 0x000fe400078f40ff */
[-C--:B------:R-:W-:Y:S02]  /*0670*/  @!P1 IADD3 R7, R7, -R2.reuse, RZ ;  /* 0x8000000207079210 */ /* 0x080fe40007ffe0ff */
[----:B------:R-:W-:Y:S02]  /*0680*/  @!P2 IADD3 R9, R9, -R2, RZ ;  /* 0x800000020909a210 */ /* 0x000fe40007ffe0ff */
[----:B------:R-:W-:-:S02]  /*0690*/  SHF.L.U32 R10, R5, 0x2, RZ ;  /* 0x00000002050a7819 */ /* 0x000fc400000006ff */
[----:B------:R-:W-:Y:S02]  /*06a0*/  LOP3.LUT R8, R8, 0x7fff00, RZ, 0xc0, !PT ;  /* 0x007fff0008087812 */ /* 0x000fe400078ec0ff */
[----:B------:R-:W-:Y:S02]  /*06b0*/  LOP3.LUT R6, R6, 0x7fff00, RZ, 0xc0, !PT ;  /* 0x007fff0006067812 */ /* 0x000fe400078ec0ff */
[----:B------:R-:W-:Y:S02]  /*06c0*/  ISETP.NE.AND P1, PT, RZ, c[0x0][0x178], PT ;  /* 0x00005e00ff007a0c */ /* 0x000fe40003f25270 */
[----:B------:R-:W-:Y:S02]  /*06d0*/  LOP3.LUT R2, RZ, c[0x0][0x178], RZ, 0x33, !PT ;  /* 0x00005e00ff027a12 */ /* 0x000fe400078e33ff */
[----:B------:R-:W-:Y:S02]  /*06e0*/  @!P0 IADD3 R7, -R7, RZ, RZ ;  /* 0x000000ff07078210 */ /* 0x000fe40007ffe1ff */
[----:B------:R-:W-:-:S02]  /*06f0*/  @!P3 IADD3 R9, -R9, RZ, RZ ;  /* 0x000000ff0909b210 */ /* 0x000fc40007ffe1ff */
[-C--:B------:R-:W-:Y:S02]  /*0700*/  LEA R63, R63, R10.reuse, 0x6 ;  /* 0x0000000a3f3f7211 */ /* 0x080fe400078e30ff */
[----:B------:R-:W-:Y:S02]  /*0710*/  LEA R62, R62, R10, 0x6 ;  /* 0x0000000a3e3e7211 */ /* 0x000fe400078e30ff */
[----:B------:R-:W-:Y:S02]  /*0720*/  IADD3 R8, R11, -R8, RZ ;  /* 0x800000080b087210 */ /* 0x000fe40007ffe0ff */
[----:B------:R-:W-:Y:S02]  /*0730*/  IADD3 R10, R13, -R6, RZ ;  /* 0x800000060d0a7210 */ /* 0x000fe40007ffe0ff */
[C---:B------:R-:W-:Y:S02]  /*0740*/  SEL R52, R2.reuse, R7, !P1 ;  /* 0x0000000702347207 */ /* 0x040fe40004800000 */
[----:B------:R-:W-:-:S02]  /*0750*/  SEL R6, R2, R9, !P1 ;  /* 0x0000000902067207 */ /* 0x000fc40004800000 */
[----:B------:R-:W-:Y:S02]  /*0760*/  MOV R11, 0x4 ;  /* 0x00000004000b7802 */ /* 0x000fe40000000f00 */
[-C--:B------:R-:W-:Y:S02]  /*0770*/  LEA R8, R8, R5.reuse, 0x9 ;  /* 0x0000000508087211 */ /* 0x080fe400078e48ff */
[-C--:B------:R-:W-:Y:S02]  /*0780*/  LEA R10, R10, R5.reuse, 0x9 ;  /* 0x000000050a0a7211 */ /* 0x080fe400078e48ff */
[----:B------:R-:W-:Y:S01]  /*0790*/  LEA R52, R52, R5, 0x9 ;  /* 0x0000000534347211 */ /* 0x000fe200078e48ff */
[----:B------:R-:W-:Y:S01]  /*07a0*/  IMAD.WIDE R54, R8, R11, c[0x0][0x168] ;  /* 0x00005a0008367625 */ /* 0x000fe200078e020b */
[----:B------:R-:W-:Y:S02]  /*07b0*/  SHF.R.U32.HI R12, RZ, 0x3, R4 ;  /* 0x00000003ff0c7819 */ /* 0x000fe40000011604 */
[----:B------:R-:W-:Y:S01]  /*07c0*/  LEA R6, R6, R5, 0x9 ;  /* 0x0000000506067211 */ /* 0x000fe200078e48ff */
[----:B------:R-:W-:Y:S01]  /*07d0*/  IMAD.WIDE R58, R10, R11, c[0x0][0x168] ;  /* 0x00005a000a3a7625 */ /* 0x000fe200078e020b */
[----:B------:R-:W-:-:S02]  /*07e0*/  SGXT.U32 R2, R12, 0x3 ;  /* 0x000000030c02781a */ /* 0x000fc40000000000 */
[----:B------:R-:W-:Y:S01]  /*07f0*/  SHF.L.U32 R60, R4, 0x8, RZ ;  /* 0x00000008043c7819 */ /* 0x000fe200000006ff */
[-C--:B------:R-:W-:Y:S01]  /*0800*/  IMAD.WIDE R52, R52, R11.reuse, c[0x0][0x160] ;  /* 0x0000580034347625 */ /* 0x080fe200078e020b */
[----:B------:R-:W-:Y:S01]  /*0810*/  LOP3.LUT R2, R3, R2, RZ, 0xfc, !PT ;  /* 0x0000000203027212 */ /* 0x000fe200078efcff */
[----:B------:R-:W-:Y:S01]  /*0820*/  CS2R R12, SRZ ;  /* 0x00000000000c7805 */ /* 0x000fe2000001ff00 */
[----:B------:R-:W-:Y:S01]  /*0830*/  MOV R56, R54 ;  /* 0x0000003600387202 */ /* 0x000fe20000000f00 */
[----:B------:R-:W-:Y:S01]  /*0840*/  IMAD.WIDE R6, R6, R11, c[0x0][0x160] ;  /* 0x0000580006067625 */ /* 0x000fe200078e020b */
[----:B------:R-:W-:Y:S02]  /*0850*/  MOV R57, R59 ;  /* 0x0000003b00397202 */ /* 0x000fe40000000f00 */
[----:B------:R-:W-:Y:S02]  /*0860*/  MOV R3, R53 ;  /* 0x0000003500037202 */ /* 0x000fe40000000f00 */
[----:B------:R-:W-:-:S02]  /*0870*/  MOV R54, R6 ;  /* 0x0000000600367202 */ /* 0x000fc40000000f00 */
[----:B------:R-:W-:Y:S02]  /*0880*/  MOV R53, R7 ;  /* 0x0000000700357202 */ /* 0x000fe40000000f00 */
[----:B------:R-:W-:Y:S02]  /*0890*/  MOV R59, 0xfffffff0 ;  /* 0xfffffff0003b7802 */ /* 0x000fe40000000f00 */
[----:B------:R-:W-:Y:S02]  /*08a0*/  LOP3.LUT R61, R61, 0x1f00, RZ, 0xc0, !PT ;  /* 0x00001f003d3d7812 */ /* 0x000fe400078ec0ff */
[----:B------:R-:W-:-:S02]  /*08b0*/  LOP3.LUT R60, R60, 0x700, RZ, 0xc0, !PT ;  /* 0x000007003c3c7812 */ /* 0x000fc400078ec0ff */
.L_x_1:
[----:B------:R-:W-:Y:S02]  /*08c0*/  MOV R4, R52 ;  /* 0x0000003400047202 */ /* 0x000fe40000000f00 */
[----:B------:R-:W-:Y:S02]  /*08d0*/  MOV R5, R3 ;  /* 0x0000000300057202 */ /* 0x000fe40000000f00 */
[----:B------:R-:W-:-:S02]  /*08e0*/  MOV R36, R54 ;  /* 0x0000003600247202 */ /* 0x000fc40000000f00 */
[----:B------:R-:W-:Y:S02]  /*08f0*/  MOV R37, R53 ;  /* 0x0000003500257202 */ /* 0x000fe40000000f00 */
[----:B------:R-:W-:Y:S01]  /*0900*/  MOV R40, R56 ;  /* 0x0000003800287202 */ /* 0x000fe20000000f00 */
[----:B------:R-:W2:Y:S01]  /*0910*/  LDG.E.128 R4, [R4.64] ;  /* 0x0000000404047981 */ /* 0x000ea2000c1e1d00 */
[----:B------:R-:W-:Y:S02]  /*0920*/  MOV R41, R55 ;  /* 0x0000003700297202 */ /* 0x000fe40000000f00 */
[----:B------:R-:W-:Y:S01]  /*0930*/  MOV R32, R58 ;  /* 0x0000003a00207202 */ /* 0x000fe20000000f00 */
[----:B------:R-:W3:Y:S01]  /*0940*/  LDG.E.128 R8, [R36.64] ;  /* 0x0000000424087981 */ /* 0x000ee2000c1e1d00 */
[----:B------:R-:W-:-:S03]  /*0950*/  MOV R33, R57 ;  /* 0x0000003900217202 */ /* 0x000fc60000000f00 */
[----:B------:R-:W-:Y:S06]  /*0960*/  BAR.SYNC 0x0 ;  /* 0x0000000000007b1d */ /* 0x000fec0000000000 */
[----:B------:R-:W4:Y:S04]  /*0970*/  LDG.E.128 R28, [R40.64] ;  /* 0x00000004281c7981 */ /* 0x000f28000c1e1d00 */
[----:B------:R-:W5:Y:S04]  /*0980*/  LDG.E.128 R32, [R32.64] ;  /* 0x0000000420207981 */ /* 0x000f68000c1e1d00 */
[----:B--2---:R-:W-:Y:S04]  /*0990*/  STS.128 [R63], R4 ;  /* 0x000000043f007388 */ /* 0x004fe80000000c00 */
[----:B---3--:R-:W-:Y:S04]  /*09a0*/  STS.128 [R62], R8 ;  /* 0x000000083e007388 */ /* 0x008fe80000000c00 */
[----:B----4-:R-:W-:Y:S04]  /*09b0*/  STS.128 [R63+0x800], R28 ;  /* 0x0008001c3f007388 */ /* 0x010fe80000000c00 */
[----:B-----5:R-:W-:Y:S04]  /*09c0*/  STS.128 [R62+0x800], R32 ;  /* 0x000800203e007388 */ /* 0x020fe80000000c00 */
[----:B------:R-:W-:Y:S06]  /*09d0*/  BAR.SYNC 0x0 ;  /* 0x0000000000007b1d */ /* 0x000fec0000000000 */
[----:B------:R-:W-:Y:S04]  /*09e0*/  LDS.128 R28, [R61] ;  /* 0x000000003d1c7984 */ /* 0x000fe80000000c00 */
[----:B------:R-:W0:Y:S04]  /*09f0*/  LDS.128 R8, [R60+0x840] ;  /* 0x000840003c087984 */ /* 0x000e280000000c00 */
[----:B------:R-:W1:Y:S04]  /*0a00*/  LDS.128 R36, [R60+0x880] ;  /* 0x000880003c247984 */ /* 0x000e680000000c00 */
[----:B------:R-:W2:Y:S04]  /*0a10*/  LDS.128 R4, [R60+0x800] ;  /* 0x000800003c047984 */ /* 0x000ea80000000c00 */
[----:B------:R-:W3:Y:S04]  /*0a20*/  LDS.128 R40, [R60+0x8c0] ;  /* 0x0008c0003c287984 */ /* 0x000ee80000000c00 */
[----:B------:R-:W4:Y:S01]  /*0a30*/  LDS.128 R44, [R61+0x40] ;  /* 0x000040003d2c7984 */ /* 0x000f220000000c00 */
[C---:B0-----:R-:W-:Y:S01]  /*0a40*/  FFMA R48, R28.reuse, R8, R25 ;  /* 0x000000081c307223 */ /* 0x041fe20000000019 */
[C---:B-1----:R-:W-:Y:S01]  /*0a50*/  FFMA R26, R28.reuse, R36, R26 ;  /* 0x000000241c1a7223 */ /* 0x042fe2000000001a */
[C---:B--2---:R-:W-:Y:S01]  /*0a60*/  FFMA R24, R28.reuse, R4, R24 ;  /* 0x000000041c187223 */ /* 0x044fe20000000018 */
[----:B---3--:R-:W-:Y:S01]  /*0a70*/  FFMA R28, R28, R40, R27 ;  /* 0x000000281c1c7223 */ /* 0x008fe2000000001b */
[----:B------:R-:W-:-:S02]  /*0a80*/  FFMA R27, R29, R9, R48 ;  /* 0x000000091d1b7223 */ /* 0x000fc40000000030 */
[C---:B------:R-:W-:Y:S01]  /*0a90*/  FFMA R33, R29.reuse, R5, R24 ;  /* 0x000000051d217223 */ /* 0x040fe20000000018 */
[----:B------:R-:W0:Y:S01]  /*0aa0*/  LDS.128 R48, [R61+0x80] ;  /* 0x000080003d307984 */ /* 0x000e220000000c00 */
[----:B------:R-:W-:Y:S01]  /*0ab0*/  FFMA R24, R30, R10, R27 ;  /* 0x0000000a1e187223 */ /* 0x000fe2000000001b */
[C---:B------:R-:W-:Y:S01]  /*0ac0*/  FFMA R25, R29.reuse, R37, R26 ;  /* 0x000000251d197223 */ /* 0x040fe2000000001a */
[----:B------:R-:W-:Y:S01]  /*0ad0*/  FFMA R29, R29, R41, R28 ;  /* 0x000000291d1d7223 */ /* 0x000fe2000000001c */
[C---:B----4-:R-:W-:Y:S01]  /*0ae0*/  FFMA R28, R44.reuse, R8, R13 ;  /* 0x000000082c1c7223 */ /* 0x050fe2000000000d */
[----:B------:R-:W-:Y:S01]  /*0af0*/  FFMA R65, R31, R11, R24 ;  /* 0x0000000b1f417223 */ /* 0x000fe20000000018 */
[C---:B------:R-:W-:Y:S01]  /*0b00*/  FFMA R24, R44.reuse, R4, R12 ;  /* 0x000000042c187223 */ /* 0x040fe2000000000c */
[C---:B------:R-:W-:Y:S01]  /*0b10*/  FFMA R26, R44.reuse, R36, R14 ;  /* 0x000000242c1a7223 */ /* 0x040fe2000000000e */
[----:B------:R-:W-:Y:S02]  /*0b20*/  FFMA R44, R44, R40, R15 ;  /* 0x000000282c2c7223 */ /* 0x000fe4000000000f */
[----:B------:R-:W1:Y:S01]  /*0b30*/  LDS.128 R12, [R61+0xc0] ;  /* 0x0000c0003d0c7984 */ /* 0x000e620000000c00 */
[C---:B------:R-:W-:Y:S01]  /*0b40*/  FFMA R66, R30.reuse, R38, R25 ;  /* 0x000000261e427223 */ /* 0x040fe20000000019 */
[C---:B------:R-:W-:Y:S01]  /*0b50*/  FFMA R64, R30.reuse, R6, R33 ;  /* 0x000000061e407223 */ /* 0x040fe20000000021 */
[----:B------:R-:W-:Y:S01]  /*0b60*/  FFMA R30, R30, R42, R29 ;  /* 0x0000002a1e1e7223 */ /* 0x000fe2000000001d */
[----:B------:R-:W-:Y:S01]  /*0b70*/  FFMA R29, R45, R9, R28 ;  /* 0x000000092d1d7223 */ /* 0x000fe2000000001c */
[C---:B------:R-:W-:Y:S01]  /*0b80*/  FFMA R66, R31.reuse, R39, R66 ;  /* 0x000000271f427223 */ /* 0x040fe20000000042 */
[C---:B------:R-:W-:Y:S01]  /*0b90*/  FFMA R64, R31.reuse, R7, R64 ;  /* 0x000000071f407223 */ /* 0x040fe20000000040 */
[----:B------:R-:W-:Y:S01]  /*0ba0*/  FFMA R67, R31, R43, R30 ;  /* 0x0000002b1f437223 */ /* 0x000fe2000000001e */
[C---:B------:R-:W-:Y:S01]  /*0bb0*/  FFMA R31, R45.reuse, R5, R24 ;  /* 0x000000052d1f7223 */ /* 0x040fe20000000018 */
[C---:B------:R-:W-:Y:S01]  /*0bc0*/  FFMA R27, R45.reuse, R37, R26 ;  /* 0x000000252d1b7223 */ /* 0x040fe2000000001a */
[----:B------:R-:W-:Y:S01]  /*0bd0*/  FFMA R25, R45, R41, R44 ;  /* 0x000000292d197223 */ /* 0x000fe2000000002c */
[C---:B------:R-:W-:Y:S01]  /*0be0*/  FFMA R45, R46.reuse, R10, R29 ;  /* 0x0000000a2e2d7223 */ /* 0x040fe2000000001d */
[C---:B------:R-:W-:Y:S01]  /*0bf0*/  FFMA R68, R46.reuse, R6, R31 ;  /* 0x000000062e447223 */ /* 0x040fe2000000001f */
[C---:B------:R-:W-:Y:S01]  /*0c00*/  FFMA R44, R46.reuse, R38, R27 ;  /* 0x000000262e2c7223 */ /* 0x040fe2000000001b */
[----:B------:R-:W-:Y:S01]  /*0c10*/  FFMA R46, R46, R42, R25 ;  /* 0x0000002a2e2e7223 */ /* 0x000fe20000000019 */
[----:B------:R-:W-:Y:S04]  /*0c20*/  LDS.128 R32, [R61+0x10] ;  /* 0x000010003d207984 */ /* 0x000fe80000000c00 */
[----:B------:R-:W2:Y:S01]  /*0c30*/  LDS.128 R28, [R60+0x850] ;  /* 0x000850003c1c7984 */ /* 0x000ea20000000c00 */
[C---:B0-----:R-:W-:Y:S01]  /*0c40*/  FFMA R24, R48.reuse, R8, R21 ;  /* 0x0000000830187223 */ /* 0x041fe20000000015 */
[C---:B------:R-:W-:Y:S01]  /*0c50*/  FFMA R20, R48.reuse, R4, R20 ;  /* 0x0000000430147223 */ /* 0x040fe20000000014 */
[C---:B------:R-:W-:Y:S01]  /*0c60*/  FFMA R22, R48.reuse, R36, R22 ;  /* 0x0000002430167223 */ /* 0x040fe20000000016 */
[----:B------:R-:W-:Y:S01]  /*0c70*/  FFMA R48, R48, R40, R23 ;  /* 0x0000002830307223 */ /* 0x000fe20000000017 */
[C---:B------:R-:W-:Y:S01]  /*0c80*/  FFMA R25, R49.reuse, R9, R24 ;  /* 0x0000000931197223 */ /* 0x040fe20000000018 */
[C---:B------:R-:W-:Y:S01]  /*0c90*/  FFMA R69, R49.reuse, R5, R20 ;  /* 0x0000000531457223 */ /* 0x040fe20000000014 */
[C---:B------:R-:W-:Y:S01]  /*0ca0*/  FFMA R23, R49.reuse, R37, R22 ;  /* 0x0000002531177223 */ /* 0x040fe20000000016 */
[----:B------:R-:W-:Y:S01]  /*0cb0*/  FFMA R21, R49, R41, R48 ;  /* 0x0000002931157223 */ /* 0x000fe20000000030 */
[----:B------:R-:W-:-:S02]  /*0cc0*/  FFMA R49, R50, R10, R25 ;  /* 0x0000000a32317223 */ /* 0x000fc40000000019 */
[----:B------:R-:W0:Y:S01]  /*0cd0*/  LDS.128 R24, [R60+0x890] ;  /* 0x000890003c187984 */ /* 0x000e220000000c00 */
[C---:B-1----:R-:W-:Y:S01]  /*0ce0*/  FFMA R18, R12.reuse, R36, R18 ;  /* 0x000000240c127223 */ /* 0x042fe20000000012 */
[C---:B------:R-:W-:Y:S01]  /*0cf0*/  FFMA R4, R12.reuse, R4, R16 ;  /* 0x000000040c047223 */ /* 0x040fe20000000010 */
[C---:B------:R-:W-:Y:S01]  /*0d00*/  FFMA R8, R12.reuse, R8, R17 ;  /* 0x000000080c087223 */ /* 0x040fe20000000011 */
[----:B------:R-:W-:Y:S01]  /*0d10*/  FFMA R12, R12, R40, R19 ;  /* 0x000000280c0c7223 */ /* 0x000fe20000000013 */
[C---:B------:R-:W-:Y:S02]  /*0d20*/  FFMA R37, R13.reuse, R37, R18 ;  /* 0x000000250d257223 */ /* 0x040fe40000000012 */
[----:B------:R-:W1:Y:S01]  /*0d30*/  LDS.128 R16, [R60+0x810] ;  /* 0x000810003c107984 */ /* 0x000e620000000c00 */
[C---:B------:R-:W-:Y:S01]  /*0d40*/  FFMA R5, R13.reuse, R5, R4 ;  /* 0x000000050d057223 */ /* 0x040fe20000000004 */
[C---:B------:R-:W-:Y:S01]  /*0d50*/  FFMA R9, R13.reuse, R9, R8 ;  /* 0x000000090d097223 */ /* 0x040fe20000000008 */
[C---:B------:R-:W-:Y:S01]  /*0d60*/  FFMA R69, R50.reuse, R6, R69 ;  /* 0x0000000632457223 */ /* 0x040fe20000000045 */
[C---:B------:R-:W-:Y:S01]  /*0d70*/  FFMA R48, R50.reuse, R38, R23 ;  /* 0x0000002632307223 */ /* 0x040fe20000000017 */
[----:B------:R-:W-:Y:S01]  /*0d80*/  FFMA R41, R13, R41, R12 ;  /* 0x000000290d297223 */ /* 0x000fe2000000000c */
[----:B------:R-:W-:Y:S01]  /*0d90*/  FFMA R50, R50, R42, R21 ;  /* 0x0000002a32327223 */ /* 0x000fe20000000015 */
[C---:B------:R-:W-:Y:S01]  /*0da0*/  FFMA R6, R14.reuse, R6, R5 ;  /* 0x000000060e067223 */ /* 0x040fe20000000005 */
[----:B------:R-:W3:Y:S01]  /*0db0*/  LDS.128 R20, [R60+0x8d0] ;  /* 0x0008d0003c147984 */ /* 0x000ee20000000c00 */
[C---:B------:R-:W-:Y:S01]  /*0dc0*/  FFMA R13, R14.reuse, R10, R9 ;  /* 0x0000000a0e0d7223 */ /* 0x040fe20000000009 */
[C---:B------:R-:W-:Y:S01]  /*0dd0*/  FFMA R12, R14.reuse, R38, R37 ;  /* 0x000000260e0c7223 */ /* 0x040fe20000000025 */
[----:B------:R-:W-:Y:S01]  /*0de0*/  FFMA R14, R14, R42, R41 ;  /* 0x0000002a0e0e7223 */ /* 0x000fe20000000029 */
[-C--:B------:R-:W-:Y:S01]  /*0df0*/  FFMA R46, R47, R43.reuse, R46 ;  /* 0x0000002b2f2e7223 */ /* 0x080fe2000000002e */
[C---:B--2---:R-:W-:Y:S01]  /*0e00*/  FFMA R4, R32.reuse, R28, R65 ;  /* 0x0000001c20047223 */ /* 0x044fe20000000041 */
[C---:B------:R-:W-:Y:S01]  /*0e10*/  FFMA R50, R51.reuse, R43, R50 ;  /* 0x0000002b33327223 */ /* 0x040fe20000000032 */
[C---:B------:R-:W-:Y:S01]  /*0e20*/  FFMA R48, R51.reuse, R39, R48 ;  /* 0x0000002733307223 */ /* 0x040fe20000000030 */
[----:B------:R-:W-:Y:S01]  /*0e30*/  FFMA R49, R51, R11, R49 ;  /* 0x0000000b33317223 */ /* 0x000fe20000000031 */
[C---:B------:R-:W-:Y:S01]  /*0e40*/  FFMA R43, R15.reuse, R43, R14 ;  /* 0x0000002b0f2b7223 */ /* 0x040fe2000000000e */
[C---:B------:R-:W-:Y:S01]  /*0e50*/  FFMA R12, R15.reuse, R39, R12 ;  /* 0x000000270f0c7223 */ /* 0x040fe2000000000c */
[----:B------:R-:W-:Y:S01]  /*0e60*/  FFMA R13, R15, R11, R13 ;  /* 0x0000000b0f0d7223 */ /* 0x000fe2000000000d */
[-C--:B------:R-:W-:Y:S01]  /*0e70*/  FFMA R68, R47, R7.reuse, R68 ;  /* 0x000000072f447223 */ /* 0x080fe20000000044 */
[-C--:B------:R-:W-:Y:S01]  /*0e80*/  FFMA R51, R51, R7.reuse, R69 ;  /* 0x0000000733337223 */ /* 0x080fe20000000045 */
[----:B------:R-:W-:Y:S01]  /*0e90*/  FFMA R15, R15, R7, R6 ;  /* 0x000000070f0f7223 */ /* 0x000fe20000000006 */
[----:B------:R-:W-:Y:S01]  /*0ea0*/  FFMA R44, R47, R39, R44 ;  /* 0x000000272f2c7223 */ /* 0x000fe2000000002c */
[----:B------:R-:W-:Y:S01]  /*0eb0*/  FFMA R7, R33, R29, R4 ;  /* 0x0000001d21077223 */ /* 0x000fe20000000004 */
[----:B------:R-:W2:Y:S01]  /*0ec0*/  LDS.128 R36, [R61+0x50] ;  /* 0x000050003d247984 */ /* 0x000ea20000000c00 */
[----:B0-----:R-:W-:-:S04]  /*0ed0*/  FFMA R66, R32, R24, R66 ;  /* 0x0000001820427223 */ /* 0x001fc80000000042 */
[C---:B------:R-:W-:Y:S01]  /*0ee0*/  FFMA R5, R33.reuse, R25, R66 ;  /* 0x0000001921057223 */ /* 0x040fe20000000042 */
[----:B-1----:R-:W-:Y:S01]  /*0ef0*/  FFMA R64, R32, R16, R64 ;  /* 0x0000001020407223 */ /* 0x002fe20000000040 */
[C---:B------:R-:W-:Y:S02]  /*0f00*/  FFMA R8, R34.reuse, R30, R7 ;  /* 0x0000001e22087223 */ /* 0x040fe40000000007 */
[C---:B------:R-:W-:Y:S01]  /*0f10*/  FFMA R66, R34.reuse, R26, R5 ;  /* 0x0000001a22427223 */ /* 0x040fe20000000005 */
[----:B------:R-:W-:Y:S01]  /*0f20*/  FFMA R9, R33, R17, R64 ;  /* 0x0000001121097223 */ /* 0x000fe20000000040 */
[----:B------:R-:W0:Y:S01]  /*0f30*/  LDS.128 R4, [R61+0x90] ;  /* 0x000090003d047984 */ /* 0x000e220000000c00 */
[----:B------:R-:W-:Y:S01]  /*0f40*/  FFMA R45, R47, R11, R45 ;  /* 0x0000000b2f2d7223 */ /* 0x000fe2000000002d */
[----:B------:R-:W-:Y:S01]  /*0f50*/  FFMA R65, R35, R31, R8 ;  /* 0x0000001f23417223 */ /* 0x000fe20000000008 */
[----:B------:R-:W-:Y:S02]  /*0f60*/  FFMA R64, R34, R18, R9 ;  /* 0x0000001222407223 */ /* 0x000fe40000000009 */
[----:B------:R-:W1:Y:S01]  /*0f70*/  LDS.128 R8, [R61+0xd0] ;  /* 0x0000d0003d087984 */ /* 0x000e620000000c00 */
[----:B---3--:R-:W-:-:S04]  /*0f80*/  FFMA R32, R32, R20, R67 ;  /* 0x0000001420207223 */ /* 0x008fc80000000043 */
[----:B------:R-:W-:-:S04]  /*0f90*/  FFMA R33, R33, R21, R32 ;  /* 0x0000001521217223 */ /* 0x000fc80000000020 */
[----:B------:R-:W-:Y:S01]  /*0fa0*/  FFMA R34, R34, R22, R33 ;  /* 0x0000001622227223 */ /* 0x000fe20000000021 */
[C---:B------:R-:W-:Y:S01]  /*0fb0*/  FFMA R66, R35.reuse, R27, R66 ;  /* 0x0000001b23427223 */ /* 0x040fe20000000042 */
[C---:B------:R-:W-:Y:S01]  /*0fc0*/  FFMA R64, R35.reuse, R19, R64 ;  /* 0x0000001323407223 */ /* 0x040fe20000000040 */
[C---:B--2---:R-:W-:Y:S01]  /*0fd0*/  FFMA R68, R36.reuse, R16, R68 ;  /* 0x0000001024447223 */ /* 0x044fe20000000044 */
[C---:B------:R-:W-:Y:S01]  /*0fe0*/  FFMA R14, R36.reuse, R28, R45 ;  /* 0x0000001c240e7223 */ /* 0x040fe2000000002d */
[C---:B------:R-:W-:Y:S01]  /*0ff0*/  FFMA R44, R36.reuse, R24, R44 ;  /* 0x00000018242c7223 */ /* 0x040fe2000000002c */
[----:B------:R-:W-:Y:S01]  /*1000*/  FFMA R46, R36, R20, R46 ;  /* 0x00000014242e7223 */ /* 0x000fe2000000002e */
[----:B------:R-:W-:Y:S01]  /*1010*/  FFMA R67, R35, R23, R34 ;  /* 0x0000001723437223 */ /* 0x000fe20000000022 */
[C---:B------:R-:W-:Y:S01]  /*1020*/  FFMA R35, R37.reuse, R17, R68 ;  /* 0x0000001125237223 */ /* 0x040fe20000000044 */
[C---:B------:R-:W-:Y:S01]  /*1030*/  FFMA R33, R37.reuse, R29, R14 ;  /* 0x0000001d25217223 */ /* 0x040fe2000000000e */
[C---:B------:R-:W-:Y:S01]  /*1040*/  FFMA R69, R37.reuse, R25, R44 ;  /* 0x0000001925457223 */ /* 0x040fe2000000002c */
[----:B------:R-:W-:Y:S01]  /*1050*/  FFMA R37, R37, R21, R46 ;  /* 0x0000001525257223 */ /* 0x000fe2000000002e */
[C---:B------:R-:W-:Y:S01]  /*1060*/  FFMA R36, R38.reuse, R18, R35 ;  /* 0x0000001226247223 */ /* 0x040fe20000000023 */
[C---:B------:R-:W-:Y:S01]  /*1070*/  FFMA R68, R38.reuse, R30, R33 ;  /* 0x0000001e26447223 */ /* 0x040fe20000000021 */
[C---:B------:R-:W-:Y:S01]  /*1080*/  FFMA R69, R38.reuse, R26, R69 ;  /* 0x0000001a26457223 */ /* 0x040fe20000000045 */
[----:B------:R-:W-:Y:S01]  /*1090*/  FFMA R38, R38, R22, R37 ;  /* 0x0000001626267223 */ /* 0x000fe20000000025 */
[----:B------:R-:W-:Y:S01]  /*10a0*/  LDS.128 R44, [R60+0x860] ;  /* 0x000860003c2c7984 */ /* 0x000fe20000000c00 */
[C---:B0-----:R-:W-:Y:S01]  /*10b0*/  FFMA R48, R4.reuse, R24, R48 ;  /* 0x0000001804307223 */ /* 0x041fe20000000030 */
[C---:B------:R-:W-:Y:S01]  /*10c0*/  FFMA R50, R4.reuse, R20, R50 ;  /* 0x0000001404327223 */ /* 0x040fe20000000032 */
[C---:B------:R-:W-:Y:S01]  /*10d0*/  FFMA R14, R4.reuse, R16, R51 ;  /* 0x00000010040e7223 */ /* 0x040fe20000000033 */
[----:B------:R-:W-:Y:S01]  /*10e0*/  FFMA R32, R4, R28, R49 ;  /* 0x0000001c04207223 */ /* 0x000fe20000000031 */
[C---:B------:R-:W-:Y:S01]  /*10f0*/  FFMA R37, R5.reuse, R25, R48 ;  /* 0x0000001905257223 */ /* 0x040fe20000000030 */
[----:B-1----:R-:W-:Y:S01]  /*1100*/  FFMA R12, R8, R24, R12 ;  /* 0x00000018080c7223 */ /* 0x002fe2000000000c */
[----:B------:R-:W-:-:S02]  /*1110*/  FFMA R33, R5, R21, R50 ;  /* 0x0000001505217223 */ /* 0x000fc40000000032 */
[----:B------:R-:W0:Y:S01]  /*1120*/  LDS.128 R48, [R61+0x20] ;  /* 0x000020003d307984 */ /* 0x000e220000000c00 */
[C---:B------:R-:W-:Y:S01]  /*1130*/  FFMA R41, R5.reuse, R17, R14 ;  /* 0x0000001105297223 */ /* 0x040fe2000000000e */
[----:B------:R-:W-:Y:S01]  /*1140*/  FFMA R35, R5, R29, R32 ;  /* 0x0000001d05237223 */ /* 0x000fe20000000020 */
        /* <DEDUP_REMOVED lines=21> */
[----:B------:R-:W2:Y:S04]  /*12a0*/  LDS.128 R4, [R61+0x60] ;  /* 0x000060003d047984 */ /* 0x000ea80000000c00 */
[----:B------:R-:W3:Y:S01]  /*12b0*/  LDS.128 R32, [R60+0x8e0] ;  /* 0x0008e0003c207984 */ /* 0x000ee20000000c00 */
[----:B------:R-:W-:Y:S01]  /*12c0*/  FFMA R24, R39, R31, R68 ;  /* 0x0000001f27187223 */ /* 0x000fe20000000044 */
[C---:B------:R-:W-:Y:S01]  /*12d0*/  FFMA R8, R11.reuse, R23, R8 ;  /* 0x000000170b087223 */ /* 0x040fe20000000008 */
[C---:B------:R-:W-:Y:S01]  /*12e0*/  FFMA R9, R11.reuse, R27, R9 ;  /* 0x0000001b0b097223 */ /* 0x040fe20000000009 */
[C---:B------:R-:W-:Y:S01]  /*12f0*/  FFMA R31, R11.reuse, R31, R30 ;  /* 0x0000001f0b1f7223 */ /* 0x040fe2000000001e */
[----:B------:R-:W-:Y:S01]  /*1300*/  FFMA R11, R11, R19, R20 ;  /* 0x000000130b0b7223 */ /* 0x000fe20000000014 */
[----:B0-----:R-:W-:Y:S01]  /*1310*/  FFMA R20, R48, R44, R65 ;  /* 0x0000002c30147223 */ /* 0x001fe20000000041 */
[----:B------:R-:W-:-:S03]  /*1320*/  FFMA R26, R39, R23, R38 ;  /* 0x00000017271a7223 */ /* 0x000fc60000000026 */
[----:B------:R-:W-:Y:S01]  /*1330*/  FFMA R21, R49, R45, R20 ;  /* 0x0000002d31157223 */ /* 0x000fe20000000014 */
[----:B-1----:R-:W-:Y:S01]  /*1340*/  FFMA R64, R48, R12, R64 ;  /* 0x0000000c30407223 */ /* 0x002fe20000000040 */
[C---:B------:R-:W-:Y:S02]  /*1350*/  FFMA R25, R39.reuse, R27, R69 ;  /* 0x0000001b27197223 */ /* 0x040fe40000000045 */
[C---:B------:R-:W-:Y:S01]  /*1360*/  FFMA R28, R50.reuse, R46, R21 ;  /* 0x0000002e321c7223 */ /* 0x040fe20000000015 */
[----:B------:R-:W-:Y:S01]  /*1370*/  FFMA R39, R39, R19, R36 ;  /* 0x0000001327277223 */ /* 0x000fe20000000024 */
[----:B------:R-:W-:Y:S02]  /*1380*/  FFMA R23, R49, R13, R64 ;  /* 0x0000000d31177223 */ /* 0x000fe40000000040 */
[----:B------:R-:W-:Y:S02]  /*1390*/  FFMA R65, R51, R47, R28 ;  /* 0x0000002f33417223 */ /* 0x000fe4000000001c */
[----:B------:R-:W-:-:S02]  /*13a0*/  FFMA R64, R50, R14, R23 ;  /* 0x0000000e32407223 */ /* 0x000fc40000000017 */
[----:B------:R-:W0:Y:S01]  /*13b0*/  LDS.128 R20, [R61+0xa0] ;  /* 0x0000a0003d147984 */ /* 0x000e220000000c00 */
[C---:B--2---:R-:W-:Y:S01]  /*13c0*/  FFMA R28, R4.reuse, R12, R39 ;  /* 0x0000000c041c7223 */ /* 0x044fe20000000027 */
[C---:B------:R-:W-:Y:S01]  /*13d0*/  FFMA R36, R4.reuse, R44, R24 ;  /* 0x0000002c04247223 */ /* 0x040fe20000000018 */
[C---:B------:R-:W-:Y:S01]  /*13e0*/  FFMA R30, R4.reuse, R40, R25 ;  /* 0x00000028041e7223 */ /* 0x040fe20000000019 */
[----:B---3--:R-:W-:Y:S02]  /*13f0*/  FFMA R4, R4, R32, R26 ;  /* 0x0000002004047223 */ /* 0x008fe4000000001a */
[----:B------:R-:W1:Y:S01]  /*1400*/  LDS.128 R24, [R61+0xe0] ;  /* 0x0000e0003d187984 */ /* 0x000e620000000c00 */
[C---:B------:R-:W-:Y:S01]  /*1410*/  FFMA R66, R48.reuse, R40, R66 ;  /* 0x0000002830427223 */ /* 0x040fe20000000042 */
[----:B------:R-:W-:Y:S01]  /*1420*/  FFMA R48, R48, R32, R67 ;  /* 0x0000002030307223 */ /* 0x000fe20000000043 */
[----:B------:R-:W-:Y:S02]  /*1430*/  FFMA R29, R5, R45, R36 ;  /* 0x0000002d051d7223 */ /* 0x000fe40000000024 */
[C---:B------:R-:W-:Y:S01]  /*1440*/  FFMA R19, R49.reuse, R41, R66 ;  /* 0x0000002931137223 */ /* 0x040fe20000000042 */
[----:B------:R-:W-:Y:S01]  /*1450*/  FFMA R49, R49, R33, R48 ;  /* 0x0000002131317223 */ /* 0x000fe20000000030 */
[C---:B------:R-:W-:Y:S01]  /*1460*/  FFMA R37, R5.reuse, R13, R28 ;  /* 0x0000000d05257223 */ /* 0x040fe2000000001c */
[----:B------:R-:W-:Y:S01]  /*1470*/  FFMA R68, R6, R46, R29 ;  /* 0x0000002e06447223 */ /* 0x000fe2000000001d */
[C---:B------:R-:W-:Y:S01]  /*1480*/  FFMA R66, R50.reuse, R42, R19 ;  /* 0x0000002a32427223 */ /* 0x040fe20000000013 */
[----:B------:R-:W-:Y:S01]  /*1490*/  FFMA R50, R50, R34, R49 ;  /* 0x0000002232327223 */ /* 0x000fe20000000031 */
[C---:B------:R-:W-:Y:S01]  /*14a0*/  FFMA R69, R5.reuse, R41, R30 ;  /* 0x0000002905457223 */ /* 0x040fe2000000001e */
[----:B------:R-:W-:Y:S01]  /*14b0*/  FFMA R19, R5, R33, R4 ;  /* 0x0000002105137223 */ /* 0x000fe20000000004 */
[----:B------:R-:W-:Y:S01]  /*14c0*/  FFMA R5, R6, R14, R37 ;  /* 0x0000000e06057223 */ /* 0x000fe20000000025 */
[----:B------:R-:W-:Y:S01]  /*14d0*/  FFMA R66, R51, R43, R66 ;  /* 0x0000002b33427223 */ /* 0x000fe20000000042 */
[C---:B0-----:R-:W-:Y:S01]  /*14e0*/  FFMA R10, R20.reuse, R44, R10 ;  /* 0x0000002c140a7223 */ /* 0x041fe2000000000a */
[C---:B------:R-:W-:Y:S01]  /*14f0*/  FFMA R18, R20.reuse, R12, R18 ;  /* 0x0000000c14127223 */ /* 0x040fe20000000012 */
[C---:B------:R-:W-:Y:S01]  /*1500*/  FFMA R16, R20.reuse, R40, R16 ;  /* 0x0000002814107223 */ /* 0x040fe20000000010 */
[----:B------:R-:W-:Y:S01]  /*1510*/  FFMA R20, R20, R32, R17 ;  /* 0x0000002014147223 */ /* 0x000fe20000000011 */
[C---:B------:R-:W-:Y:S01]  /*1520*/  FFMA R29, R21.reuse, R45, R10 ;  /* 0x0000002d151d7223 */ /* 0x040fe2000000000a */
[----:B------:R-:W-:-:S02]  /*1530*/  FFMA R37, R21, R13, R18 ;  /* 0x0000000d15257223 */ /* 0x000fc40000000012 */
[----:B------:R-:W-:Y:S01]  /*1540*/  FFMA R17, R21, R33, R20 ;  /* 0x0000002115117223 */ /* 0x000fe20000000014 */
[----:B------:R-:W-:Y:S01]  /*1550*/  FFMA R20, R22, R46, R29 ;  /* 0x0000002e16147223 */ /* 0x000fe2000000001d */
[C---:B-1----:R-:W-:Y:S01]  /*1560*/  FFMA R44, R24.reuse, R44, R31 ;  /* 0x0000002c182c7223 */ /* 0x042fe2000000001f */
[C---:B------:R-:W-:Y:S01]  /*1570*/  FFMA R40, R24.reuse, R40, R9 ;  /* 0x0000002818287223 */ /* 0x040fe20000000009 */
[C---:B------:R-:W-:Y:S01]  /*1580*/  FFMA R12, R24.reuse, R12, R11 ;  /* 0x0000000c180c7223 */ /* 0x040fe2000000000b */
[----:B------:R-:W-:Y:S01]  /*1590*/  FFMA R8, R24, R32, R8 ;  /* 0x0000002018087223 */ /* 0x000fe20000000008 */
[C---:B------:R-:W-:Y:S01]  /*15a0*/  FFMA R9, R25.reuse, R45, R44 ;  /* 0x0000002d19097223 */ /* 0x040fe2000000002c */
[C---:B------:R-:W-:Y:S01]  /*15b0*/  FFMA R45, R25.reuse, R41, R40 ;  /* 0x00000029192d7223 */ /* 0x040fe20000000028 */
[----:B------:R-:W-:Y:S01]  /*15c0*/  FFMA R13, R25, R13, R12 ;  /* 0x0000000d190d7223 */ /* 0x000fe2000000000c */
[C---:B------:R-:W-:Y:S01]  /*15d0*/  FFMA R64, R51.reuse, R15, R64 ;  /* 0x0000000f33407223 */ /* 0x040fe20000000040 */
[----:B------:R-:W-:Y:S01]  /*15e0*/  FFMA R67, R51, R35, R50 ;  /* 0x0000002333437223 */ /* 0x000fe20000000032 */
[----:B------:R-:W-:Y:S01]  /*15f0*/  FFMA R25, R25, R33, R8 ;  /* 0x0000002119197223 */ /* 0x000fe20000000008 */
[----:B------:R-:W-:Y:S01]  /*1600*/  FFMA R46, R26, R46, R9 ;  /* 0x0000002e1a2e7223 */ /* 0x000fe20000000009 */
[C---:B------:R-:W-:Y:S01]  /*1610*/  FFMA R69, R6.reuse, R42, R69 ;  /* 0x0000002a06457223 */ /* 0x040fe20000000045 */
[----:B------:R-:W-:Y:S01]  /*1620*/  LDS.128 R48, [R61+0x30] ;  /* 0x000030003d307984 */ /* 0x000fe20000000c00 */
[----:B------:R-:W-:Y:S01]  /*1630*/  FFMA R6, R6, R34, R19 ;  /* 0x0000002206067223 */ /* 0x000fe20000000013 */
[----:B------:R-:W-:-:S02]  /*1640*/  FFMA R19, R21, R41, R16 ;  /* 0x0000002915137223 */ /* 0x000fc40000000010 */
[----:B------:R-:W0:Y:S04]  /*1650*/  LDS.128 R8, [R60+0x870] ;  /* 0x000870003c087984 */ /* 0x000e280000000c00 */
[----:B------:R-:W1:Y:S01]  /*1660*/  LDS.128 R28, [R60+0x8b0] ;  /* 0x0008b0003c1c7984 */ /* 0x000e620000000c00 */
[C---:B------:R-:W-:Y:S01]  /*1670*/  FFMA R4, R22.reuse, R14, R37 ;  /* 0x0000000e16047223 */ /* 0x040fe20000000025 */
[C---:B------:R-:W-:Y:S01]  /*1680*/  FFMA R21, R22.reuse, R42, R19 ;  /* 0x0000002a16157223 */ /* 0x040fe20000000013 */
[----:B------:R-:W-:Y:S01]  /*1690*/  FFMA R22, R22, R34, R17 ;  /* 0x0000002216167223 */ /* 0x000fe20000000011 */
[----:B------:R-:W2:Y:S01]  /*16a0*/  LDS.128 R36, [R60+0x830] ;  /* 0x000830003c247984 */ /* 0x000ea20000000c00 */
[----:B------:R-:W-:-:S03]  /*16b0*/  FFMA R24, R26, R14, R13 ;  /* 0x0000000e1a187223 */ /* 0x000fc6000000000d */
[----:B------:R-:W3:Y:S01]  /*16c0*/  LDS.128 R16, [R60+0x8f0] ;  /* 0x0008f0003c107984 */ /* 0x000ee20000000c00 */
[C---:B------:R-:W-:Y:S01]  /*16d0*/  FFMA R22, R23.reuse, R35, R22 ;  /* 0x0000002317167223 */ /* 0x040fe20000000016 */
[C---:B------:R-:W-:Y:S01]  /*16e0*/  FFMA R21, R23.reuse, R43, R21 ;  /* 0x0000002b17157223 */ /* 0x040fe20000000015 */
[----:B------:R-:W-:Y:S01]  /*16f0*/  FFMA R20, R23, R47, R20 ;  /* 0x0000002f17147223 */ /* 0x000fe20000000014 */
[C---:B------:R-:W-:Y:S01]  /*1700*/  FFMA R14, R7.reuse, R35, R6 ;  /* 0x00000023070e7223 */ /* 0x040fe20000000006 */
[C---:B------:R-:W-:Y:S01]  /*1710*/  FFMA R13, R7.reuse, R43, R69 ;  /* 0x0000002b070d7223 */ /* 0x040fe20000000045 */
[C---:B------:R-:W-:Y:S01]  /*1720*/  FFMA R12, R7.reuse, R47, R68 ;  /* 0x0000002f070c7223 */ /* 0x040fe20000000044 */
[-C--:B------:R-:W-:Y:S01]  /*1730*/  FFMA R40, R7, R15.reuse, R5 ;  /* 0x0000000f07287223 */ /* 0x080fe20000000005 */
[----:B------:R-:W-:Y:S02]  /*1740*/  FFMA R23, R23, R15, R4 ;  /* 0x0000000f17177223 */ /* 0x000fe40000000004 */
[----:B------:R-:W4:Y:S01]  /*1750*/  LDS.128 R4, [R61+0x70] ;  /* 0x000070003d047984 */ /* 0x000f220000000c00 */
[C---:B------:R-:W-:Y:S01]  /*1760*/  FFMA R47, R27.reuse, R47, R46 ;  /* 0x0000002f1b2f7223 */ /* 0x040fe2000000002e */
[----:B------:R-:W-:Y:S01]  /*1770*/  FFMA R46, R27, R15, R24 ;  /* 0x0000000f1b2e7223 */ /* 0x000fe20000000018 */
[C---:B------:R-:W-:Y:S01]  /*1780*/  FFMA R44, R26.reuse, R34, R25 ;  /* 0x000000221a2c7223 */ /* 0x040fe20000000019 */
[----:B------:R-:W-:-:S03]  /*1790*/  FFMA R45, R26, R42, R45 ;  /* 0x0000002a1a2d7223 */ /* 0x000fc6000000002d */
[C---:B------:R-:W-:Y:S01]  /*17a0*/  FFMA R44, R27.reuse, R35, R44 ;  /* 0x000000231b2c7223 */ /* 0x040fe2000000002c */
[----:B------:R-:W-:Y:S01]  /*17b0*/  FFMA R45, R27, R43, R45 ;  /* 0x0000002b1b2d7223 */ /* 0x000fe2000000002d */
[----:B------:R-:W5:Y:S01]  /*17c0*/  LDS.128 R32, [R61+0xb0] ;  /* 0x0000b0003d207984 */ /* 0x000f620000000c00 */
[C---:B0-----:R-:W-:Y:S01]  /*17d0*/  FFMA R24, R48.reuse, R8, R65 ;  /* 0x0000000830187223 */ /* 0x041fe20000000041 */
[----:B-1----:R-:W-:-:S03]  /*17e0*/  FFMA R66, R48, R28, R66 ;  /* 0x0000001c30427223 */ /* 0x002fc60000000042 */
[C---:B------:R-:W-:Y:S01]  /*17f0*/  FFMA R25, R49.reuse, R9, R24 ;  /* 0x0000000931197223 */ /* 0x040fe20000000018 */
[C---:B------:R-:W-:Y:S01]  /*1800*/  FFMA R15, R49.reuse, R29, R66 ;  /* 0x0000001d310f7223 */ /* 0x040fe20000000042 */
[----:B--2---:R-:W-:Y:S02]  /*1810*/  FFMA R64, R48, R36, R64 ;  /* 0x0000002430407223 */ /* 0x004fe40000000040 */
[----:B------:R-:W-:Y:S01]  /*1820*/  FFMA R26, R50, R10, R25 ;  /* 0x0000000a321a7223 */ /* 0x000fe20000000019 */
[----:B---3--:R-:W-:Y:S01]  /*1830*/  FFMA R48, R48, R16, R67 ;  /* 0x0000001030307223 */ /* 0x008fe20000000043 */
[----:B------:R-:W-:Y:S01]  /*1840*/  FFMA R42, R50, R30, R15 ;  /* 0x0000001e322a7223 */ /* 0x000fe2000000000f */
[----:B------:R-:W-:Y:S01]  /*1850*/  FFMA R27, R49, R37, R64 ;  /* 0x00000025311b7223 */ /* 0x000fe20000000040 */
[----:B------:R-:W-:Y:S01]  /*1860*/  FFMA R25, R51, R11, R26 ;  /* 0x0000000b33197223 */ /* 0x000fe2000000001a */
[----:B------:R-:W-:Y:S01]  /*1870*/  FFMA R49, R49, R17, R48 ;  /* 0x0000001131317223 */ /* 0x000fe20000000030 */
[----:B------:R-:W-:Y:S01]  /*1880*/  FFMA R26, R51, R31, R42 ;  /* 0x0000001f331a7223 */ /* 0x000fe2000000002a */
[----:B----4-:R-:W-:-:S02]  /*1890*/  FFMA R48, R4, R36, R40 ;  /* 0x0000002404307223 */ /* 0x010fc40000000028 */
[----:B------:R-:W0:Y:S01]  /*18a0*/  LDS.128 R40, [R61+0xf0] ;  /* 0x0000f0003d287984 */ /* 0x000e220000000c00 */
[C---:B------:R-:W-:Y:S01]  /*18b0*/  FFMA R24, R50.reuse, R38, R27 ;  /* 0x0000002632187223 */ /* 0x040fe2000000001b */
[----:B------:R-:W-:Y:S01]  /*18c0*/  FFMA R50, R50, R18, R49 ;  /* 0x0000001232327223 */ /* 0x000fe20000000031 */
[C---:B------:R-:W-:Y:S01]  /*18d0*/  FFMA R12, R4.reuse, R8, R12 ;  /* 0x00000008040c7223 */ /* 0x040fe2000000000c */
[C---:B------:R-:W-:Y:S02]  /*18e0*/  FFMA R14, R4.reuse, R16, R14 ;  /* 0x00000010040e7223 */ /* 0x040fe4000000000e */
[----:B------:R-:W-:Y:S01]  /*18f0*/  FFMA R27, R51, R19, R50 ;  /* 0x00000013331b7223 */ /* 0x000fe20000000032 */
[----:B------:R-:W-:Y:S01]  /*1900*/  FFMA R50, R4, R28, R13 ;  /* 0x0000001c04327223 */ /* 0x000fe2000000000d */
[C---:B------:R-:W-:Y:S01]  /*1910*/  FFMA R49, R5.reuse, R9, R12 ;  /* 0x0000000905317223 */ /* 0x040fe2000000000c */
[C---:B------:R-:W-:Y:S02]  /*1920*/  FFMA R13, R5.reuse, R17, R14 ;  /* 0x00000011050d7223 */ /* 0x040fe4000000000e */
[C---:B------:R-:W-:Y:S01]  /*1930*/  FFMA R15, R5.reuse, R29, R50 ;  /* 0x0000001d050f7223 */ /* 0x040fe20000000032 */
[----:B------:R-:W-:Y:S01]  /*1940*/  FFMA R5, R5, R37, R48 ;  /* 0x0000002505057223 */ /* 0x000fe20000000030 */
[----:B------:R-:W-:Y:S01]  /*1950*/  FFMA R4, R6, R10, R49 ;  /* 0x0000000a06047223 */ /* 0x000fe20000000031 */
[----:B------:R-:W-:Y:S01]  /*1960*/  IADD3 R59, R59, 0x10, RZ ;  /* 0x000000103b3b7810 */ /* 0x000fe20007ffe0ff */
[----:B-----5:R-:W-:Y:S01]  /*1970*/  FFMA R20, R32, R8, R20 ;  /* 0x0000000820147223 */ /* 0x020fe20000000014 */
[C---:B------:R-:W-:Y:S01]  /*1980*/  FFMA R12, R6.reuse, R18, R13 ;  /* 0x00000012060c7223 */ /* 0x040fe2000000000d */
[C---:B------:R-:W-:Y:S01]  /*1990*/  FFMA R14, R6.reuse, R30, R15 ;  /* 0x0000001e060e7223 */ /* 0x040fe2000000000f */
[----:B------:R-:W-:Y:S01]  /*19a0*/  FFMA R6, R6, R38, R5 ;  /* 0x0000002606067223 */ /* 0x000fe20000000005 */
[----:B------:R-:W-:Y:S01]  /*19b0*/  FFMA R13, R7, R11, R4 ;  /* 0x0000000b070d7223 */ /* 0x000fe20000000004 */
[C---:B------:R-:W-:Y:S01]  /*19c0*/  FFMA R4, R32.reuse, R28, R21 ;  /* 0x0000001c20047223 */ /* 0x040fe20000000015 */
[----:B------:R-:W-:Y:S01]  /*19d0*/  ISETP.GE.U32.AND P0, PT, R59, 0x1f0, PT ;  /* 0x000001f03b00780c */ /* 0x000fe20003f06070 */
[C---:B------:R-:W-:Y:S01]  /*19e0*/  FFMA R22, R32.reuse, R16, R22 ;  /* 0x0000001020167223 */ /* 0x040fe20000000016 */
[----:B------:R-:W-:Y:S01]  /*19f0*/  FFMA R21, R33, R9, R20 ;  /* 0x0000000921157223 */ /* 0x000fe20000000014 */
[C---:B------:R-:W-:Y:S01]  /*1a00*/  FFMA R15, R7.reuse, R19, R12 ;  /* 0x00000013070f7223 */ /* 0x040fe2000000000c */
[----:B------:R-:W-:Y:S01]  /*1a10*/  FFMA R32, R32, R36, R23 ;  /* 0x0000002420207223 */ /* 0x000fe20000000017 */
[C---:B------:R-:W-:Y:S01]  /*1a20*/  FFMA R14, R7.reuse, R31, R14 ;  /* 0x0000001f070e7223 */ /* 0x040fe2000000000e */
[----:B------:R-:W-:Y:S01]  /*1a30*/  FFMA R12, R7, R39, R6 ;  /* 0x00000027070c7223 */ /* 0x000fe20000000006 */
[C---:B------:R-:W-:Y:S01]  /*1a40*/  FFMA R7, R33.reuse, R29, R4 ;  /* 0x0000001d21077223 */ /* 0x040fe20000000004 */
[C---:B------:R-:W-:Y:S01]  /*1a50*/  FFMA R5, R33.reuse, R17, R22 ;  /* 0x0000001121057223 */ /* 0x040fe20000000016 */
[----:B------:R-:W-:Y:S01]  /*1a60*/  FFMA R4, R34, R10, R21 ;  /* 0x0000000a22047223 */ /* 0x000fe20000000015 */
[----:B------:R-:W-:Y:S01]  /*1a70*/  FFMA R33, R33, R37, R32 ;  /* 0x0000002521217223 */ /* 0x000fe20000000020 */
        /* <DEDUP_REMOVED lines=8> */
[----:B------:R-:W-:Y:S01]  /*1b00*/  FFMA R21, R35, R11, R4 ;  /* 0x0000000b23157223 */ /* 0x000fe20000000004 */
[-C--:B------:R-:W-:Y:S01]  /*1b10*/  FFMA R6, R34, R18.reuse, R5 ;  /* 0x0000001222067223 */ /* 0x080fe20000000005 */
[----:B------:R-:W-:Y:S01]  /*1b20*/  FFMA R4, R42, R18, R17 ;  /* 0x000000122a047223 */ /* 0x000fe20000000011 */
[C---:B------:R-:W-:Y:S01]  /*1b30*/  FFMA R22, R34.reuse, R30, R7 ;  /* 0x0000001e22167223 */ /* 0x040fe20000000007 */
[-C--:B------:R-:W-:Y:S01]  /*1b40*/  FFMA R20, R34, R38.reuse, R33 ;  /* 0x0000002622147223 */ /* 0x080fe20000000021 */
[C---:B------:R-:W-:Y:S01]  /*1b50*/  FFMA R16, R42.reuse, R38, R37 ;  /* 0x000000262a107223 */ /* 0x040fe20000000025 */
[C---:B------:R-:W-:Y:S01]  /*1b60*/  FFMA R18, R42.reuse, R30, R29 ;  /* 0x0000001e2a127223 */ /* 0x040fe2000000001d */
[----:B------:R-:W-:Y:S01]  /*1b70*/  FFMA R10, R42, R10, R9 ;  /* 0x0000000a2a0a7223 */ /* 0x000fe20000000009 */
[----:B------:R-:W-:-:S02]  /*1b80*/  IADD3 R52, P1, R52, 0x40, RZ ;  /* 0x0000004034347810 */ /* 0x000fc40007f3e0ff */
[----:B------:R-:W-:Y:S02]  /*1b90*/  IADD3 R54, P2, R54, 0x40, RZ ;  /* 0x0000004036367810 */ /* 0x000fe40007f5e0ff */
[----:B------:R-:W-:Y:S02]  /*1ba0*/  IADD3 R56, P3, R56, 0x40, RZ ;  /* 0x0000004038387810 */ /* 0x000fe40007f7e0ff */
[----:B------:R-:W-:Y:S01]  /*1bb0*/  IADD3 R58, P4, R58, 0x40, RZ ;  /* 0x000000403a3a7810 */ /* 0x000fe20007f9e0ff */
[----:B------:R-:W-:Y:S01]  /*1bc0*/  FFMA R23, R35, R19, R6 ;  /* 0x0000001323177223 */ /* 0x000fe20000000006 */
[----:B------:R-:W-:Y:S01]  /*1bd0*/  FFMA R24, R51, R39, R24 ;  /* 0x0000002733187223 */ /* 0x000fe20000000018 */
[C---:B------:R-:W-:Y:S01]  /*1be0*/  FFMA R22, R35.reuse, R31, R22 ;  /* 0x0000001f23167223 */ /* 0x040fe20000000016 */
[----:B------:R-:W-:Y:S01]  /*1bf0*/  FFMA R20, R35, R39, R20 ;  /* 0x0000002723147223 */ /* 0x000fe20000000014 */
[C---:B------:R-:W-:Y:S01]  /*1c00*/  FFMA R19, R43.reuse, R19, R4 ;  /* 0x000000132b137223 */ /* 0x040fe20000000004 */
[C---:B------:R-:W-:Y:S01]  /*1c10*/  FFMA R18, R43.reuse, R31, R18 ;  /* 0x0000001f2b127223 */ /* 0x040fe20000000012 */
[C---:B------:R-:W-:Y:S01]  /*1c20*/  FFMA R17, R43.reuse, R11, R10 ;  /* 0x0000000b2b117223 */ /* 0x040fe2000000000a */
[----:B------:R-:W-:Y:S01]  /*1c30*/  FFMA R16, R43, R39, R16 ;  /* 0x000000272b107223 */ /* 0x000fe20000000010 */
[----:B------:R-:W-:-:S02]  /*1c40*/  IADD3.X R3, RZ, R3, RZ, P1, !PT ;  /* 0x00000003ff037210 */ /* 0x000fc40000ffe4ff */
[----:B------:R-:W-:Y:S02]  /*1c50*/  IADD3.X R53, RZ, R53, RZ, P2, !PT ;  /* 0x00000035ff357210 */ /* 0x000fe400017fe4ff */
[----:B------:R-:W-:Y:S02]  /*1c60*/  IADD3.X R55, RZ, R55, RZ, P3, !PT ;  /* 0x00000037ff377210 */ /* 0x000fe40001ffe4ff */
[----:B------:R-:W-:Y:S01]  /*1c70*/  IADD3.X R57, RZ, R57, RZ, P4, !PT ;  /* 0x00000039ff397210 */ /* 0x000fe200027fe4ff */
[----:B------:R-:W-:Y:S01]  /*1c80*/  @P0 CALL.REL.NOINC `(.L_x_0) ;  /* 0x0000001000000944 */ /* 0x000fe20003c00000 */
[----:B------:R-:W-:Y:S05]  /*1c90*/  BRA `(.L_x_1) ;  /* 0xffffec2000007947 */ /* 0x000fea000383ffff */
.L_x_0:
[----:B------:R-:W0:Y:S04]  /*1ca0*/  S2R R3, SR_TID.X ;  /* 0x0000000000037919 */ /* 0x000e280000002100 */
[----:B------:R-:W-:Y:S06]  /*1cb0*/  BAR.SYNC 0x0 ;  /* 0x0000000000007b1d */ /* 0x000fec0000000000 */
[----:B0-----:R-:W-:-:S02]  /*1cc0*/  SHF.R.U32.HI R34, RZ, 0x3, R3 ;  /* 0x00000003ff227819 */ /* 0x001fc40000011603 */
[----:B------:R-:W-:Y:S02]  /*1cd0*/  SHF.L.U32 R33, R3, 0x2, RZ ;  /* 0x0000000203217819 */ /* 0x000fe400000006ff */
[----:B------:R-:W-:Y:S02]  /*1ce0*/  SGXT.U32 R34, R34, 0x3 ;  /* 0x000000032222781a */ /* 0x000fe40000000000 */
[----:B------:R-:W-:Y:S02]  /*1cf0*/  LOP3.LUT R3, R33, 0x1c, RZ, 0xc0, !PT ;  /* 0x0000001c21037812 */ /* 0x000fe400078ec0ff */
[----:B------:R-:W-:Y:S02]  /*1d00*/  LOP3.LUT R33, R0, 0x1c, R33, 0xf8, !PT ;  /* 0x0000001c00217812 */ /* 0x000fe400078ef821 */
[----:B------:R-:W-:Y:S01]  /*1d10*/  LOP3.LUT R0, R2, 0x8, RZ, 0xfc, !PT ;  /* 0x0000000802007812 */ /* 0x000fe200078efcff */
[----:B------:R-:W-:Y:S01]  /*1d20*/  IMAD R32, R34, 0x90, R3 ;  /* 0x0000009022207824 */ /* 0x000fe200078e0203 */
[----:B------:R-:W-:-:S04]  /*1d30*/  ISETP.GE.AND P0, PT, R33, 0x100, PT ;  /* 0x000001002100780c */ /* 0x000fc80003f06270 */
[----:B------:R-:W-:Y:S01]  /*1d40*/  SHF.L.U32 R3, R32, 0x2, RZ ;  /* 0x0000000220037819 */ /* 0x000fe200000006ff */
[----:B------:R-:W-:Y:S01]  /*1d50*/  STS.128 [R32.X4], R24 ;  /* 0x0000001820007388 */ /* 0x000fe20000004c00 */
[----:B------:R-:W-:Y:S02]  /*1d60*/  ISETP.LT.AND P1, PT, R2, c[0x0][0x178], !P0 ;  /* 0x00005e0002007a0c */ /* 0x000fe40004721270 */
[----:B------:R-:W-:Y:S01]  /*1d70*/  ISETP.LT.AND P2, PT, R0, c[0x0][0x178], !P0 ;  /* 0x00005e0000007a0c */ /* 0x000fe20004741270 */
[----:B------:R-:W-:Y:S01]  /*1d80*/  IMAD R34, R34, -0x1b0, R3 ;  /* 0xfffffe5022227824 */ /* 0x000fe200078e0203 */
[----:B------:R-:W-:Y:S01]  /*1d90*/  STS.128 [R32.X4+0x90], R12 ;  /* 0x0000900c20007388 */ /* 0x000fe20000004c00 */
[----:B------:R-:W-:-:S03]  /*1da0*/  LOP3.LUT R3, R2, 0x10, RZ, 0xfc, !PT ;  /* 0x0000001002037812 */ /* 0x000fc600078efcff */
[----:B------:R-:W-:Y:S01]  /*1db0*/  STS.128 [R32.X4+0x120], R20 ;  /* 0x0001201420007388 */ /* 0x000fe20000004c00 */
[----:B------:R-:W-:-:S03]  /*1dc0*/  ISETP.LT.AND P3, PT, R3, c[0x0][0x178], !P0 ;  /* 0x00005e0003007a0c */ /* 0x000fc60004761270 */
[----:B------:R-:W-:Y:S04]  /*1dd0*/  STS.128 [R32.X4+0x1b0], R16 ;  /* 0x0001b01020007388 */ /* 0x000fe80000004c00 */
[----:B------:R-:W-:Y:S06]  /*1de0*/  BAR.SYNC 0x0 ;  /* 0x0000000000007b1d */ /* 0x000fec0000000000 */
[----:B------:R-:W0:Y:S01]  /*1df0*/  LDS.128 R28, [R34] ;  /* 0x00000000221c7984 */ /* 0x000e220000000c00 */
[----:B------:R-:W-:-:S02]  /*1e00*/  LEA R12, R0, R33, 0x8 ;  /* 0x00000021000c7211 */ /* 0x000fc400078e40ff */
[C---:B------:R-:W-:Y:S01]  /*1e10*/  LOP3.LUT R20, R2.reuse, 0x18, RZ, 0xfc, !PT ;  /* 0x0000001802147812 */ /* 0x040fe200078efcff */
[----:B------:R-:W1:Y:S01]  /*1e20*/  LDS.128 R8, [R34+0x480] ;  /* 0x0004800022087984 */ /* 0x000e620000000c00 */
[-C--:B------:R-:W-:Y:S02]  /*1e30*/  LEA R2, R2, R33.reuse, 0x8 ;  /* 0x0000002102027211 */ /* 0x080fe400078e40ff */
[----:B------:R-:W-:Y:S01]  /*1e40*/  MOV R17, 0x4 ;  /* 0x0000000400117802 */ /* 0x000fe20000000f00 */
[----:B------:R-:W2:Y:S01]  /*1e50*/  LDS.128 R4, [R34+0x900] ;  /* 0x0009000022047984 */ /* 0x000ea20000000c00 */
[----:B------:R-:W-:Y:S02]  /*1e60*/  ISETP.LT.AND P0, PT, R20, c[0x0][0x178], !P0 ;  /* 0x00005e0014007a0c */ /* 0x000fe40004701270 */
[----:B------:R-:W-:Y:S01]  /*1e70*/  LEA R14, R3, R33, 0x8 ;  /* 0x00000021030e7211 */ /* 0x000fe200078e40ff */
[----:B------:R-:W-:-:S04]  /*1e80*/  IMAD.WIDE R2, R2, R17, c[0x0][0x170] ;  /* 0x00005c0002027625 */ /* 0x000fc800078e0211 */
[----:B------:R-:W-:-:S04]  /*1e90*/  IMAD.WIDE R12, R12, R17, c[0x0][0x170] ;  /* 0x00005c000c0c7625 */ /* 0x000fc800078e0211 */
[----:B------:R-:W-:Y:S01]  /*1ea0*/  IMAD.WIDE R14, R14, R17, c[0x0][0x170] ;  /* 0x00005c000e0e7625 */ /* 0x000fe200078e0211 */
[----:B0-----:R0:W-:Y:S04]  /*1eb0*/  @P1 STG.E.128 [R2.64], R28 ;  /* 0x0000001c02001986 */ /* 0x0011e8000c101d04 */
[----:B-1----:R0:W-:Y:S04]  /*1ec0*/  @P2 STG.E.128 [R12.64], R8 ;  /* 0x000000080c002986 */ /* 0x0021e8000c101d04 */
[----:B--2---:R0:W-:Y:S01]  /*1ed0*/  @P3 STG.E.128 [R14.64], R4 ;  /* 0x000000040e003986 */ /* 0x0041e2000c101d04 */
[----:B------:R-:W-:Y:S05]  /*1ee0*/  @!P0 EXIT ;  /* 0x000000000000894d */ /* 0x000fea0003800000 */
[----:B0-----:R-:W0:Y:S01]  /*1ef0*/  LDS.128 R4, [R34+0xd80] ;  /* 0x000d800022047984 */ /* 0x001e220000000c00 */
[----:B------:R-:W-:-:S05]  /*1f00*/  LEA R2, R20, R33, 0x8 ;  /* 0x0000002114027211 */ /* 0x000fca00078e40ff */
[----:B------:R-:W-:-:S05]  /*1f10*/  IMAD.WIDE R2, R2, R17, c[0x0][0x170] ;  /* 0x00005c0002027625 */ /* 0x000fca00078e0211 */
[----:B0-----:R-:W-:Y:S01]  /*1f20*/  STG.E.128 [R2.64], R4 ;  /* 0x0000000402007986 */ /* 0x001fe2000c101d04 */
[----:B------:R-:W-:Y:S05]  /*1f30*/  EXIT ;  /* 0x000000000000794d */ /* 0x000fea0003800000 */
.L_x_2:
[----:B------:R-:W-:-:S00]  /*1f40*/  BRA `(.L_x_2) ;  /* 0xfffffff000007947 */ /* 0x000fc0000383ffff */
[----:B------:R-:W-:-:S00]  /*1f50*/  NOP ;  /* 0x0000000000007918 */ /* 0x000fc00000000000 */
        /* <DEDUP_REMOVED lines=10> */
.L_x_3:


//--------------------- .nv.shared.triton_mm      --------------------------
	.section	.nv.shared.triton_mm,"aw",@nobits
	.align	16
